//
// Generated by NVIDIA NVVM Compiler
//
// Compiler Build ID: CL-36424714
// Cuda compilation tools, release 13.0, V13.0.88
// Based on NVVM 20.0.0
//

.version 9.0
.target sm_100
.address_size 64

	// .globl	_Z10spreadHeatPfS_iii

.visible .entry _Z10spreadHeatPfS_iii(
	.param .u64 .ptr .align 1 _Z10spreadHeatPfS_iii_param_0,
	.param .u64 .ptr .align 1 _Z10spreadHeatPfS_iii_param_1,
	.param .u32 _Z10spreadHeatPfS_iii_param_2,
	.param .u32 _Z10spreadHeatPfS_iii_param_3,
	.param .u32 _Z10spreadHeatPfS_iii_param_4
)
{
	.reg .pred 	%p<9>;
	.reg .b32 	%r<21>;
	.reg .b32 	%f<20>;
	.reg .b64 	%rd<16>;
	.reg .b64 	%fd<4>;

	ld.param.u64 	%rd4, [_Z10spreadHeatPfS_iii_param_0];
	ld.param.u64 	%rd5, [_Z10spreadHeatPfS_iii_param_1];
	ld.param.u32 	%r9, [_Z10spreadHeatPfS_iii_param_2];
	ld.param.u32 	%r7, [_Z10spreadHeatPfS_iii_param_3];
	ld.param.u32 	%r8, [_Z10spreadHeatPfS_iii_param_4];
	cvta.to.global.u64 	%rd1, %rd5;
	cvta.to.global.u64 	%rd2, %rd4;
	mov.u32 	%r10, %ctaid.x;
	mov.u32 	%r11, %ntid.x;
	mov.u32 	%r12, %tid.x;
	mad.lo.s32 	%r1, %r10, %r11, %r12;
	mov.u32 	%r13, %ctaid.y;
	mov.u32 	%r14, %ntid.y;
	mov.u32 	%r15, %tid.y;
	mad.lo.s32 	%r16, %r13, %r14, %r15;
	max.s32 	%r17, %r1, %r16;
	setp.gt.s32 	%p1, %r17, %r9;
	@%p1 bra 	$L__BB0_12;
	setp.ne.s32 	%p2, %r1, %r7;
	setp.ne.s32 	%p3, %r16, %r8;
	or.pred  	%p4, %p2, %p3;
	@%p4 bra 	$L__BB0_3;
	mad.lo.s32 	%r20, %r7, %r9, %r8;
	mul.wide.s32 	%rd13, %r20, 4;
	add.s64 	%rd14, %rd2, %rd13;
	ld.global.f32 	%f15, [%rd14];
	add.s64 	%rd15, %rd1, %rd13;
	st.global.f32 	[%rd15], %f15;
	bra.uni 	$L__BB0_12;
$L__BB0_3:
	mul.lo.s32 	%r3, %r9, %r1;
	add.s32 	%r4, %r3, %r16;
	mul.wide.s32 	%rd6, %r4, 4;
	add.s64 	%rd3, %rd2, %rd6;
	ld.global.f32 	%f1, [%rd3];
	setp.eq.s32 	%p5, %r16, 0;
	mov.f32 	%f16, %f1;
	@%p5 bra 	$L__BB0_5;
	ld.global.f32 	%f16, [%rd3+-4];
$L__BB0_5:
	add.s32 	%r5, %r9, -1;
	setp.eq.s32 	%p6, %r16, %r5;
	mov.f32 	%f17, %f1;
	@%p6 bra 	$L__BB0_7;
	ld.global.f32 	%f17, [%rd3+4];
$L__BB0_7:
	setp.eq.s32 	%p7, %r1, 0;
	mov.f32 	%f18, %f1;
	@%p7 bra 	$L__BB0_9;
	sub.s32 	%r18, %r3, %r9;
	add.s32 	%r19, %r18, %r16;
	mul.wide.s32 	%rd7, %r19, 4;
	add.s64 	%rd8, %rd2, %rd7;
	ld.global.f32 	%f18, [%rd8];
$L__BB0_9:
	setp.eq.s32 	%p8, %r1, %r5;
	mov.f32 	%f19, %f1;
	@%p8 bra 	$L__BB0_11;
	mul.wide.s32 	%rd9, %r9, 4;
	add.s64 	%rd10, %rd3, %rd9;
	ld.global.f32 	%f19, [%rd10];
$L__BB0_11:
	bar.sync 	0;
	cvt.f64.f32 	%fd1, %f1;
	add.f32 	%f10, %f16, %f17;
	add.f32 	%f11, %f10, %f18;
	add.f32 	%f12, %f11, %f19;
	fma.rn.f32 	%f13, %f1, 0fC0800000, %f12;
	cvt.f64.f32 	%fd2, %f13;
	fma.rn.f64 	%fd3, %fd2, 0d3FC999999999999A, %fd1;
	cvt.rn.f32.f64 	%f14, %fd3;
	add.s64 	%rd12, %rd1, %rd6;
	st.global.f32 	[%rd12], %f14;
$L__BB0_12:
	ret;

}


// ===== COMPILED SASS (sm_100) =====

	.target	sm_100

	.elftype	@"ET_EXEC"


//--------------------- .note.nv.tkinfo           --------------------------
	.section	.note.nv.tkinfo,"",@"SHT_NOTE"
	.sectionflags	@"SHF_NOTE_NV_TKINFO"
	.tkinfo
        /*0018*/ 	.word	0x00000002
        /*0030*/ 	.string	""
        /*0030*/ 	.string	"ptxas"
        /*0030*/ 	.string	"Cuda compilation tools, release 13.0, V13.0.88"
        /*0030*/ 	.string	"Build cuda_13.0.r13.0/compiler.36424714_0"
        /*0030*/ 	.string	"-arch sm_100 -m 64 "



//--------------------- .note.nv.cuinfo           --------------------------
	.section	.note.nv.cuinfo,"",@"SHT_NOTE"
	.sectionflags	@"SHF_NOTE_NV_CUINFO"
        /*0018*/ 	.short	0x0002
        /*001a*/ 	.short	0x0064
        /*001c*/ 	.short	0x0082
	.zero		2


//--------------------- .nv.info                  --------------------------
	.section	.nv.info,"",@"SHT_CUDA_INFO"
	.align	4


	//----- nvinfo : EIATTR_REGCOUNT
	.align		4
        /*0000*/ 	.byte	0x04, 0x2f
        /*0002*/ 	.short	(.L_1 - .L_0)
	.align		4
.L_0:
        /*0004*/ 	.word	index@(_Z10spreadHeatPfS_iii)
        /*0008*/ 	.word	0x0000000f


	//----- nvinfo : EIATTR_FRAME_SIZE
	.align		4
.L_1:
        /*000c*/ 	.byte	0x04, 0x11
        /*000e*/ 	.short	(.L_3 - .L_2)
	.align		4
.L_2:
        /*0010*/ 	.word	index@(_Z10spreadHeatPfS_iii)
        /*0014*/ 	.word	0x00000000


	//----- nvinfo : EIATTR_MIN_STACK_SIZE
	.align		4
.L_3:
        /*0018*/ 	.byte	0x04, 0x12
        /*001a*/ 	.short	(.L_5 - .L_4)
	.align		4
.L_4:
        /*001c*/ 	.word	index@(_Z10spreadHeatPfS_iii)
        /*0020*/ 	.word	0x00000000
.L_5:


//--------------------- .nv.compat                --------------------------
	.section	.nv.compat,"",@"SHT_CUDA_COMPAT_INFO"
	.align	4
        /*0000*/ 	.byte	0x02, 0x09, 0x00, 0x00, 0x02, 0x02, 0x01, 0x00, 0x02, 0x05, 0x05, 0x00, 0x03, 0x07, 0x01, 0x01
        /*0010*/ 	.byte	0x02, 0x03, 0x00, 0x00, 0x02, 0x06, 0x01, 0x00, 0x04, 0x0b, 0x08, 0x00, 0x01, 0x00, 0x00, 0x00
        /*0020*/ 	.byte	0x00, 0x00, 0x00, 0x00


//--------------------- .nv.info._Z10spreadHeatPfS_iii --------------------------
	.section	.nv.info._Z10spreadHeatPfS_iii,"",@"SHT_CUDA_INFO"
	.sectionflags	@""
	.align	4


	//----- nvinfo : EIATTR_CUDA_API_VERSION
	.align		4
        /*0000*/ 	.byte	0x04, 0x37
        /*0002*/ 	.short	(.L_7 - .L_6)
.L_6:
        /*0004*/ 	.word	0x00000082


	//----- nvinfo : EIATTR_KPARAM_INFO
	.align		4
.L_7:
        /*0008*/ 	.byte	0x04, 0x17
        /*000a*/ 	.short	(.L_9 - .L_8)
.L_8:
        /*000c*/ 	.word	0x00000000
        /*0010*/ 	.short	0x0004
        /*0012*/ 	.short	0x0018
        /*0014*/ 	.byte	0x00, 0xf0, 0x11, 0x00


	//----- nvinfo : EIATTR_KPARAM_INFO
	.align		4
.L_9:
        /*0018*/ 	.byte	0x04, 0x17
        /*001a*/ 	.short	(.L_11 - .L_10)
.L_10:
        /*001c*/ 	.word	0x00000000
        /*0020*/ 	.short	0x0003
        /*0022*/ 	.short	0x0014
        /*0024*/ 	.byte	0x00, 0xf0, 0x11, 0x00


	//----- nvinfo : EIATTR_KPARAM_INFO
	.align		4
.L_11:
        /*0028*/ 	.byte	0x04, 0x17
        /*002a*/ 	.short	(.L_13 - .L_12)
.L_12:
        /*002c*/ 	.word	0x00000000
        /*0030*/ 	.short	0x0002
        /*0032*/ 	.short	0x0010
        /*0034*/ 	.byte	0x00, 0xf0, 0x11, 0x00


	//----- nvinfo : EIATTR_KPARAM_INFO
	.align		4
.L_13:
        /*0038*/ 	.byte	0x04, 0x17
        /*003a*/ 	.short	(.L_15 - .L_14)
.L_14:
        /*003c*/ 	.word	0x00000000
        /*0040*/ 	.short	0x0001
        /*0042*/ 	.short	0x0008
        /*0044*/ 	.byte	0x00, 0xf5, 0x21, 0x00


	//----- nvinfo : EIATTR_KPARAM_INFO
	.align		4
.L_15:
        /*0048*/ 	.byte	0x04, 0x17
        /*004a*/ 	.short	(.L_17 - .L_16)
.L_16:
        /*004c*/ 	.word	0x00000000
        /*0050*/ 	.short	0x0000
        /*0052*/ 	.short	0x0000
        /*0054*/ 	.byte	0x00, 0xf5, 0x21, 0x00


	//----- nvinfo : EIATTR_SPARSE_MMA_MASK
	.align		4
.L_17:
        /*0058*/ 	.byte	0x03, 0x50
        /*005a*/ 	.short	0x0000


	//----- nvinfo : EIATTR_MAXREG_COUNT
	.align		4
        /*005c*/ 	.byte	0x03, 0x1b
        /*005e*/ 	.short	0x00ff


	//----- nvinfo : EIATTR_NUM_BARRIERS
	.align		4
        /*0060*/ 	.byte	0x02, 0x4c
        /*0062*/ 	.byte	0x01
	.zero		1


	//----- nvinfo : EIATTR_MERCURY_ISA_VERSION
	.align		4
        /*0064*/ 	.byte	0x03, 0x5f
        /*0066*/ 	.short	0x0101


	//----- nvinfo : EIATTR_VRC_CTA_INIT_COUNT
	.align		4
        /*0068*/ 	.byte	0x02, 0x4a
	.zero		1
	.zero		1


	//----- nvinfo : EIATTR_EXIT_INSTR_OFFSETS
	.align		4
        /*006c*/ 	.byte	0x04, 0x1c
        /*006e*/ 	.short	(.L_19 - .L_18)


	//   ....[0]....
.L_18:
        /*0070*/ 	.word	0x000000c0


	//   ....[1]....
        /*0074*/ 	.word	0x000001a0


	//   ....[2]....
        /*0078*/ 	.word	0x000003f0


	//----- nvinfo : EIATTR_CRS_STACK_SIZE
	.align		4
.L_19:
        /*007c*/ 	.byte	0x04, 0x1e
        /*007e*/ 	.short	(.L_21 - .L_20)
.L_20:
        /*0080*/ 	.word	0x00000000


	//----- nvinfo : EIATTR_CBANK_PARAM_SIZE
	.align		4
.L_21:
        /*0084*/ 	.byte	0x03, 0x19
        /*0086*/ 	.short	0x001c


	//----- nvinfo : EIATTR_PARAM_CBANK
	.align		4
        /*0088*/ 	.byte	0x04, 0x0a
        /*008a*/ 	.short	(.L_23 - .L_22)
	.align		4
.L_22:
        /*008c*/ 	.word	index@(.nv.constant0._Z10spreadHeatPfS_iii)
        /*0090*/ 	.short	0x0380
        /*0092*/ 	.short	0x001c


	//----- nvinfo : EIATTR_SW_WAR
	.align		4
.L_23:
        /*0094*/ 	.byte	0x04, 0x36
        /*0096*/ 	.short	(.L_25 - .L_24)
.L_24:
        /*0098*/ 	.word	0x00000008
.L_25:


//--------------------- .nv.callgraph             --------------------------
	.section	.nv.callgraph,"",@"SHT_CUDA_CALLGRAPH"
	.align	4
	.sectionentsize	8
	.align		4
        /*0000*/ 	.word	0x00000000
	.align		4
        /*0004*/ 	.word	0xffffffff
	.align		4
        /*0008*/ 	.word	0x00000000
	.align		4
        /*000c*/ 	.word	0xfffffffe
	.align		4
        /*0010*/ 	.word	0x00000000
	.align		4
        /*0014*/ 	.word	0xfffffffd
	.align		4
        /*0018*/ 	.word	0x00000000
	.align		4
        /*001c*/ 	.word	0xfffffffc


//--------------------- .text._Z10spreadHeatPfS_iii --------------------------
	.section	.text._Z10spreadHeatPfS_iii,"ax",@progbits
	.align	128
        .global         _Z10spreadHeatPfS_iii
        .type           _Z10spreadHeatPfS_iii,@function
        .size           _Z10spreadHeatPfS_iii,(.L_x_2 - _Z10spreadHeatPfS_iii)
        .other          _Z10spreadHeatPfS_iii,@"STO_CUDA_ENTRY STV_DEFAULT"
_Z10spreadHeatPfS_iii:
.text._Z10spreadHeatPfS_iii:
[----:B------:R-:W-:Y:S01]  /*0000*/  LDC R1, c[0x0][0x37c] ;  /* 0x0000df00ff017b82 */ /* 0x000fe20000000800 */
[----:B------:R-:W0:Y:S07]  /*0010*/  S2R R3, SR_TID.X ;  /* 0x0000000000037919 */ /* 0x000e2e0000002100 */
[----:B------:R-:W0:Y:S01]  /*0020*/  LDC R6, c[0x0][0x360] ;  /* 0x0000d800ff067b82 */ /* 0x000e220000000800 */
[----:B------:R-:W1:Y:S07]  /*0030*/  S2R R0, SR_TID.Y ;  /* 0x0000000000007919 */ /* 0x000e6e0000002200 */
[----:B------:R-:W0:Y:S08]  /*0040*/  S2UR UR4, SR_CTAID.X ;  /* 0x00000000000479c3 */ /* 0x000e300000002500 */
[----:B------:R-:W1:Y:S08]  /*0050*/  S2UR UR5, SR_CTAID.Y ;  /* 0x00000000000579c3 */ /* 0x000e700000002600 */
[----:B------:R-:W1:Y:S08]  /*0060*/  LDC R7, c[0x0][0x364] ;  /* 0x0000d900ff077b82 */ /* 0x000e700000000800 */
[----:B------:R-:W2:Y:S01]  /*0070*/  LDC R11, c[0x0][0x390] ;  /* 0x0000e400ff0b7b82 */ /* 0x000ea20000000800 */
[----:B0-----:R-:W-:-:S02]  /*0080*/  IMAD R6, R6, UR4, R3 ;  /* 0x0000000406067c24 */ /* 0x001fc4000f8e0203 */
[----:B-1----:R-:W-:-:S05]  /*0090*/  IMAD R7, R7, UR5, R0 ;  /* 0x0000000507077c24 */ /* 0x002fca000f8e0200 */
[----:B------:R-:W-:-:S04]  /*00a0*/  VIMNMX R0, PT, PT, R6, R7, !PT ;  /* 0x0000000706007248 */ /* 0x000fc80007fe0100 */
[----:B--2---:R-:W-:-:S13]  /*00b0*/  ISETP.GT.AND P0, PT, R0, R11, PT ;  /* 0x0000000b0000720c */ /* 0x004fda0003f04270 */
[----:B------:R-:W-:Y:S05]  /*00c0*/  @P0 EXIT ;  /* 0x000000000000094d */ /* 0x000fea0003800000 */
[----:B------:R-:W0:Y:S01]  /*00d0*/  LDC R0, c[0x0][0x394] ;  /* 0x0000e500ff007b82 */ /* 0x000e220000000800 */
[----:B------:R-:W1:Y:S01]  /*00e0*/  LDCU UR6, c[0x0][0x398] ;  /* 0x00007300ff0677ac */ /* 0x000e620008000800 */
[----:B------:R-:W2:Y:S01]  /*00f0*/  LDCU.64 UR4, c[0x0][0x358] ;  /* 0x00006b00ff0477ac */ /* 0x000ea20008000a00 */
[----:B-1----:R-:W-:-:S04]  /*0100*/  ISETP.NE.AND P0, PT, R7, UR6, PT ;  /* 0x0000000607007c0c */ /* 0x002fc8000bf05270 */
[----:B0-----:R-:W-:-:S13]  /*0110*/  ISETP.NE.OR P0, PT, R6, R0, P0 ;  /* 0x000000000600720c */ /* 0x001fda0000705670 */
[----:B--2---:R-:W-:Y:S05]  /*0120*/  @P0 BRA `(.L_x_0) ;  /* 0x0000000000200947 */ /* 0x004fea0003800000 */
[----:B------:R-:W0:Y:S01]  /*0130*/  LDC.64 R2, c[0x0][0x380] ;  /* 0x0000e000ff027b82 */ /* 0x000e220000000a00 */
[----:B------:R-:W-:-:S07]  /*0140*/  IMAD R7, R11, R0, UR6 ;  /* 0x000000060b077e24 */ /* 0x000fce000f8e0200 */
[----:B------:R-:W1:Y:S01]  /*0150*/  LDC.64 R4, c[0x0][0x388] ;  /* 0x0000e200ff047b82 */ /* 0x000e620000000a00 */
[----:B0-----:R-:W-:-:S06]  /*0160*/  IMAD.WIDE R2, R7, 0x4, R2 ;  /* 0x0000000407027825 */ /* 0x001fcc00078e0202 */
[----:B------:R-:W2:Y:S01]  /*0170*/  LDG.E R3, desc[UR4][R2.64] ;  /* 0x0000000402037981 */ /* 0x000ea2000c1e1900 */
[----:B-1----:R-:W-:-:S05]  /*0180*/  IMAD.WIDE R4, R7, 0x4, R4 ;  /* 0x0000000407047825 */ /* 0x002fca00078e0204 */
[----:B--2---:R-:W-:Y:S01]  /*0190*/  STG.E desc[UR4][R4.64], R3 ;  /* 0x0000000304007986 */ /* 0x004fe2000c101904 */
[----:B------:R-:W-:Y:S05]  /*01a0*/  EXIT ;  /* 0x000000000000794d */ /* 0x000fea0003800000 */
.L_x_0:
[----:B------:R-:W0:Y:S01]  /*01b0*/  LDC.64 R4, c[0x0][0x380] ;  /* 0x0000e000ff047b82 */ /* 0x000e220000000a00 */
[----:B------:R-:W-:-:S04]  /*01c0*/  IMAD R0, R6, R11, R7 ;  /* 0x0000000b06007224 */ /* 0x000fc800078e0207 */
[----:B0-----:R-:W-:-:S05]  /*01d0*/  IMAD.WIDE R2, R0, 0x4, R4 ;  /* 0x0000000400027825 */ /* 0x001fca00078e0204 */
[----:B------:R-:W2:Y:S01]  /*01e0*/  LDG.E R12, desc[UR4][R2.64] ;  /* 0x00000004020c7981 */ /* 0x000ea2000c1e1900 */
[C---:B------:R-:W-:Y:S02]  /*01f0*/  ISETP.NE.AND P2, PT, R6.reuse, RZ, PT ;  /* 0x000000ff0600720c */ /* 0x040fe40003f45270 */
[----:B------:R-:W-:Y:S02]  /*0200*/  IADD3 R8, PT, PT, R11, -0x1, RZ ;  /* 0xffffffff0b087810 */ /* 0x000fe40007ffe0ff */
[C---:B------:R-:W-:Y:S02]  /*0210*/  ISETP.NE.AND P0, PT, R7.reuse, RZ, PT ;  /* 0x000000ff0700720c */ /* 0x040fe40003f05270 */
[-C--:B------:R-:W-:Y:S02]  /*0220*/  ISETP.NE.AND P1, PT, R7, R8.reuse, PT ;  /* 0x000000080700720c */ /* 0x080fe40003f25270 */
[----:B------:R-:W-:-:S05]  /*0230*/  ISETP.NE.AND P3, PT, R6, R8, PT ;  /* 0x000000080600720c */ /* 0x000fca0003f65270 */
[----:B------:R-:W-:-:S05]  /*0240*/  @P2 IMAD R10, R6, R11, -R11 ;  /* 0x0000000b060a2224 */ /* 0x000fca00078e0a0b */
[----:B------:R-:W-:-:S05]  /*0250*/  @P2 IADD3 R7, PT, PT, R7, R10, RZ ;  /* 0x0000000a07072210 */ /* 0x000fca0007ffe0ff */
[----:B------:R-:W-:-:S04]  /*0260*/  @P2 IMAD.WIDE R4, R7, 0x4, R4 ;  /* 0x0000000407042825 */ /* 0x000fc800078e0204 */
[----:B------:R-:W-:Y:S01]  /*0270*/  @P3 IMAD.WIDE R6, R11, 0x4, R2 ;  /* 0x000000040b063825 */ /* 0x000fe200078e0202 */
[-C--:B--2---:R-:W-:Y:S02]  /*0280*/  MOV R8, R12.reuse ;  /* 0x0000000c00087202 */ /* 0x084fe40000000f00 */
[-C--:B------:R-:W-:Y:S02]  /*0290*/  MOV R9, R12.reuse ;  /* 0x0000000c00097202 */ /* 0x080fe40000000f00 */
[-C--:B------:R-:W-:Y:S02]  /*02a0*/  MOV R10, R12.reuse ;  /* 0x0000000c000a7202 */ /* 0x080fe40000000f00 */
[----:B------:R-:W2:Y:S01]  /*02b0*/  @P0 LDG.E R8, desc[UR4][R2.64+-0x4] ;  /* 0xfffffc0402080981 */ /* 0x000ea2000c1e1900 */
[----:B------:R-:W-:-:S03]  /*02c0*/  MOV R11, R12 ;  /* 0x0000000c000b7202 */ /* 0x000fc60000000f00 */
[----:B------:R0:W2:Y:S04]  /*02d0*/  @P1 LDG.E R9, desc[UR4][R2.64+0x4] ;  /* 0x0000040402091981 */ /* 0x0000a8000c1e1900 */
[----:B------:R-:W3:Y:S04]  /*02e0*/  @P2 LDG.E R10, desc[UR4][R4.64] ;  /* 0x00000004040a2981 */ /* 0x000ee8000c1e1900 */
[----:B------:R-:W4:Y:S01]  /*02f0*/  @P3 LDG.E R11, desc[UR4][R6.64] ;  /* 0x00000004060b3981 */ /* 0x000f22000c1e1900 */
[----:B------:R-:W-:Y:S05]  /*0300*/  WARPSYNC.ALL ;  /* 0x0000000000007948 */ /* 0x000fea0003800000 */
[----:B0-----:R-:W0:Y:S01]  /*0310*/  LDC.64 R2, c[0x0][0x388] ;  /* 0x0000e200ff027b82 */ /* 0x001e220000000a00 */
[----:B------:R-:W-:Y:S01]  /*0320*/  UMOV UR8, 0x9999999a ;  /* 0x9999999a00087882 */ /* 0x000fe20000000000 */
[----:B------:R-:W-:Y:S01]  /*0330*/  UMOV UR9, 0x3fc99999 ;  /* 0x3fc9999900097882 */ /* 0x000fe20000000000 */
[----:B0-----:R-:W-:-:S05]  /*0340*/  IMAD.WIDE R2, R0, 0x4, R2 ;  /* 0x0000000400027825 */ /* 0x001fca00078e0202 */
[----:B------:R-:W-:Y:S01]  /*0350*/  BAR.SYNC.DEFER_BLOCKING 0x0 ;  /* 0x0000000000007b1d */ /* 0x000fe20000010000 */
[----:B--2---:R-:W-:-:S04]  /*0360*/  FADD R9, R9, R8 ;  /* 0x0000000809097221 */ /* 0x004fc80000000000 */
[----:B---3--:R-:W-:Y:S02]  /*0370*/  FADD R10, R9, R10 ;  /* 0x0000000a090a7221 */ /* 0x008fe40000000000 */
[----:B------:R-:W-:Y:S02]  /*0380*/  F2F.F64.F32 R8, R12 ;  /* 0x0000000c00087310 */ /* 0x000fe40000201800 */
[----:B----4-:R-:W-:-:S04]  /*0390*/  FADD R11, R10, R11 ;  /* 0x0000000b0a0b7221 */ /* 0x010fc80000000000 */
[----:B------:R-:W-:-:S06]  /*03a0*/  FFMA R11, R12, -4, R11 ;  /* 0xc08000000c0b7823 */ /* 0x000fcc000000000b */
[----:B------:R-:W0:Y:S02]  /*03b0*/  F2F.F64.F32 R10, R11 ;  /* 0x0000000b000a7310 */ /* 0x000e240000201800 */
[----:B0-----:R-:W-:-:S10]  /*03c0*/  DFMA R8, R10, UR8, R8 ;  /* 0x000000080a087c2b */ /* 0x001fd40008000008 */
[----:B------:R-:W0:Y:S02]  /*03d0*/  F2F.F32.F64 R9, R8 ;  /* 0x0000000800097310 */ /* 0x000e240000301000 */
[----:B0-----:R-:W-:Y:S01]  /*03e0*/  STG.E desc[UR4][R2.64], R9 ;  /* 0x0000000902007986 */ /* 0x001fe2000c101904 */
[----:B------:R-:W-:Y:S05]  /*03f0*/  EXIT ;  /* 0x000000000000794d */ /* 0x000fea0003800000 */
.L_x_1:
[----:B------:R-:W-:-:S00]  /*0400*/  BRA `(.L_x_1) ;  /* 0xfffffffc00fc7947 */ /* 0x000fc0000383ffff */
[----:B------:R-:W-:-:S00]  /*0410*/  NOP ;  /* 0x0000000000007918 */ /* 0x000fc00000000000 */
        /* <DEDUP_REMOVED lines=14> */
.L_x_2:


//--------------------- .nv.shared.reserved.0     --------------------------
	.section	.nv.shared.reserved.0,"aw",@nobits
	.weak		__nv_reservedSMEM_offset_0_alias
	.size		__nv_reservedSMEM_offset_0_alias, 0, 64
	.other		__nv_reservedSMEM_offset_0_alias,@"STO_CUDA_RESERVED_SHARED STV_DEFAULT"
__nv_reservedSMEM_offset_0_alias:
	.zero		0
	.zero		64


//--------------------- .nv.constant0._Z10spreadHeatPfS_iii --------------------------
	.section	.nv.constant0._Z10spreadHeatPfS_iii,"a",@progbits
	.sectionflags	@""
	.align	4
.nv.constant0._Z10spreadHeatPfS_iii:
	.zero		924


//--------------------- SYMBOLS --------------------------

	.type		.nv.reservedSmem.offset0,@object
	.size		.nv.reservedSmem.offset0,0x4
